	.headerflags	@"EF_CUDA_TEXMODE_UNIFIED EF_CUDA_64BIT_ADDRESS EF_CUDA_ACCELERATORS EF_CUDA_SM90 EF_CUDA_VIRTUAL_SM(EF_CUDA_SM90)"
	.elftype	@"ET_EXEC"


//--------------------- .nv.info                  --------------------------
	.section	.nv.info,"",@"SHT_CUDA_INFO"
	.align	4


	//----- nvinfo : EIATTR_REGCOUNT
	.align		4
        /*0000*/ 	.byte	0x04, 0x2f
        /*0002*/ 	.short	(.L_1 - .L_0)
	.align		4
.L_0:
        /*0004*/ 	.word	index@(triton_poi_fused__unsafe_index_add_mul_sub_10)
        /*0008*/ 	.word	0x00000010


	//----- nvinfo : EIATTR_MIN_STACK_SIZE
	.align		4
.L_1:
        /*000c*/ 	.byte	0x04, 0x12
        /*000e*/ 	.short	(.L_3 - .L_2)
	.align		4
.L_2:
        /*0010*/ 	.word	index@(triton_poi_fused__unsafe_index_add_mul_sub_10)
        /*0014*/ 	.word	0x00000000


	//----- nvinfo : EIATTR_FRAME_SIZE
	.align		4
.L_3:
        /*0018*/ 	.byte	0x04, 0x11
        /*001a*/ 	.short	(.L_5 - .L_4)
	.align		4
.L_4:
        /*001c*/ 	.word	index@(triton_poi_fused__unsafe_index_add_mul_sub_10)
        /*0020*/ 	.word	0x00000000


	//----- nvinfo : EIATTR_MIN_STACK_SIZE
	.align		4
.L_5:
        /*0024*/ 	.byte	0x04, 0x12
        /*0026*/ 	.short	(.L_7 - .L_6)
	.align		4
.L_6:
        /*0028*/ 	.word	index@(triton_poi_fused__unsafe_index_add_mul_sub_10)
        /*002c*/ 	.word	0x00000000
.L_7:


//--------------------- .nv.info.triton_poi_fused__unsafe_index_add_mul_sub_10 --------------------------
	.section	.nv.info.triton_poi_fused__unsafe_index_add_mul_sub_10,"",@"SHT_CUDA_INFO"
	.sectionflags	@""
	.align	4


	//----- nvinfo : EIATTR_CUDA_API_VERSION
	.align		4
        /*0000*/ 	.byte	0x04, 0x37
        /*0002*/ 	.short	(.L_9 - .L_8)
.L_8:
        /*0004*/ 	.word	0x0000007c


	//----- nvinfo : EIATTR_KPARAM_INFO
	.align		4
.L_9:
        /*0008*/ 	.byte	0x04, 0x17
        /*000a*/ 	.short	(.L_11 - .L_10)
.L_10:
        /*000c*/ 	.word	0x00000000
        /*0010*/ 	.short	0x0008
        /*0012*/ 	.short	0x0040
        /*0014*/ 	.byte	0x00, 0xf0, 0x11, 0x00


	//----- nvinfo : EIATTR_KPARAM_INFO
	.align		4
.L_11:
        /*0018*/ 	.byte	0x04, 0x17
        /*001a*/ 	.short	(.L_13 - .L_12)
.L_12:
        /*001c*/ 	.word	0x00000000
        /*0020*/ 	.short	0x0007
        /*0022*/ 	.short	0x0038
        /*0024*/ 	.byte	0x00, 0xf4, 0x21, 0x00


	//----- nvinfo : EIATTR_KPARAM_INFO
	.align		4
.L_13:
        /*0028*/ 	.byte	0x04, 0x17
        /*002a*/ 	.short	(.L_15 - .L_14)
.L_14:
        /*002c*/ 	.word	0x00000000
        /*0030*/ 	.short	0x0006
        /*0032*/ 	.short	0x0030
        /*0034*/ 	.byte	0x00, 0xf4, 0x21, 0x00


	//----- nvinfo : EIATTR_KPARAM_INFO
	.align		4
.L_15:
        /*0038*/ 	.byte	0x04, 0x17
        /*003a*/ 	.short	(.L_17 - .L_16)
.L_16:
        /*003c*/ 	.word	0x00000000
        /*0040*/ 	.short	0x0005
        /*0042*/ 	.short	0x0028
        /*0044*/ 	.byte	0x00, 0xf4, 0x21, 0x00


	//----- nvinfo : EIATTR_KPARAM_INFO
	.align		4
.L_17:
        /*0048*/ 	.byte	0x04, 0x17
        /*004a*/ 	.short	(.L_19 - .L_18)
.L_18:
        /*004c*/ 	.word	0x00000000
        /*0050*/ 	.short	0x0004
        /*0052*/ 	.short	0x0020
        /*0054*/ 	.byte	0x00, 0xf4, 0x21, 0x00


	//----- nvinfo : EIATTR_KPARAM_INFO
	.align		4
.L_19:
        /*0058*/ 	.byte	0x04, 0x17
        /*005a*/ 	.short	(.L_21 - .L_20)
.L_20:
        /*005c*/ 	.word	0x00000000
        /*0060*/ 	.short	0x0003
        /*0062*/ 	.short	0x0018
        /*0064*/ 	.byte	0x00, 0xf4, 0x21, 0x00


	//----- nvinfo : EIATTR_KPARAM_INFO
	.align		4
.L_21:
        /*0068*/ 	.byte	0x04, 0x17
        /*006a*/ 	.short	(.L_23 - .L_22)
.L_22:
        /*006c*/ 	.word	0x00000000
        /*0070*/ 	.short	0x0002
        /*0072*/ 	.short	0x0010
        /*0074*/ 	.byte	0x00, 0xf4, 0x21, 0x00


	//----- nvinfo : EIATTR_KPARAM_INFO
	.align		4
.L_23:
        /*0078*/ 	.byte	0x04, 0x17
        /*007a*/ 	.short	(.L_25 - .L_24)
.L_24:
        /*007c*/ 	.word	0x00000000
        /*0080*/ 	.short	0x0001
        /*0082*/ 	.short	0x0008
        /*0084*/ 	.byte	0x00, 0xf4, 0x21, 0x00


	//----- nvinfo : EIATTR_KPARAM_INFO
	.align		4
.L_25:
        /*0088*/ 	.byte	0x04, 0x17
        /*008a*/ 	.short	(.L_27 - .L_26)
.L_26:
        /*008c*/ 	.word	0x00000000
        /*0090*/ 	.short	0x0000
        /*0092*/ 	.short	0x0000
        /*0094*/ 	.byte	0x00, 0xf4, 0x21, 0x00


	//----- nvinfo : EIATTR_SPARSE_MMA_MASK
	.align		4
.L_27:
        /*0098*/ 	.byte	0x03, 0x50
        /*009a*/ 	.short	0x0000


	//----- nvinfo : EIATTR_MAXREG_COUNT
	.align		4
        /*009c*/ 	.byte	0x03, 0x1b
        /*009e*/ 	.short	0x00ff


	//----- nvinfo : EIATTR_EXIT_INSTR_OFFSETS
	.align		4
        /*00a0*/ 	.byte	0x04, 0x1c
        /*00a2*/ 	.short	(.L_29 - .L_28)


	//   ....[0]....
.L_28:
        /*00a4*/ 	.word	0x00000540


	//----- nvinfo : EIATTR_REQNTID
	.align		4
.L_29:
        /*00a8*/ 	.byte	0x04, 0x10
        /*00aa*/ 	.short	(.L_31 - .L_30)
.L_30:
        /*00ac*/ 	.word	0x00000080
        /*00b0*/ 	.word	0x00000001
        /*00b4*/ 	.word	0x00000001


	//----- nvinfo : EIATTR_CBANK_PARAM_SIZE
	.align		4
.L_31:
        /*00b8*/ 	.byte	0x03, 0x19
        /*00ba*/ 	.short	0x0044


	//----- nvinfo : EIATTR_PARAM_CBANK
	.align		4
        /*00bc*/ 	.byte	0x04, 0x0a
        /*00be*/ 	.short	(.L_33 - .L_32)
	.align		4
.L_32:
        /*00c0*/ 	.word	index@(.nv.constant0.triton_poi_fused__unsafe_index_add_mul_sub_10)
        /*00c4*/ 	.short	0x0210
        /*00c6*/ 	.short	0x0044


	//----- nvinfo : EIATTR_SW_WAR
	.align		4
.L_33:
        /*00c8*/ 	.byte	0x04, 0x36
        /*00ca*/ 	.short	(.L_35 - .L_34)
.L_34:
        /*00cc*/ 	.word	0x00000008
.L_35:


//--------------------- .nv.callgraph             --------------------------
	.section	.nv.callgraph,"",@"SHT_CUDA_CALLGRAPH"
	.align	4
	.sectionentsize	8
	.align		4
        /*0000*/ 	.word	0x00000000
	.align		4
        /*0004*/ 	.word	0xffffffff
	.align		4
        /*0008*/ 	.word	0x00000000
	.align		4
        /*000c*/ 	.word	0xfffffffe
	.align		4
        /*0010*/ 	.word	0x00000000
	.align		4
        /*0014*/ 	.word	0xfffffffd
	.align		4
        /*0018*/ 	.word	0x00000000
	.align		4
        /*001c*/ 	.word	0xfffffffc


//--------------------- .text.triton_poi_fused__unsafe_index_add_mul_sub_10 --------------------------
	.section	.text.triton_poi_fused__unsafe_index_add_mul_sub_10,"ax",@progbits
	.align	128
        .global         triton_poi_fused__unsafe_index_add_mul_sub_10
        .type           triton_poi_fused__unsafe_index_add_mul_sub_10,@function
        .size           triton_poi_fused__unsafe_index_add_mul_sub_10,(.L_x_1 - triton_poi_fused__unsafe_index_add_mul_sub_10)
        .other          triton_poi_fused__unsafe_index_add_mul_sub_10,@"STO_CUDA_ENTRY STV_DEFAULT"
triton_poi_fused__unsafe_index_add_mul_sub_10:
.text.triton_poi_fused__unsafe_index_add_mul_sub_10:
[----:B------:R-:W-:Y:S01]  /*0000*/  LDC R1, c[0x0][0x28] ;  /* 0x00000a00ff017b82 */ /* 0x000fe20000000800 */
[----:B------:R-:W1:Y:S07]  /*0010*/  S2R R0, SR_TID.X ;  /* 0x0000000000007919 */ /* 0x000e6e0000002100 */
[----:B------:R-:W2:Y:S01]  /*0020*/  LDC.64 R6, c[0x0][0x218] ;  /* 0x00008600ff067b82 */ /* 0x000ea20000000a00 */
[----:B------:R-:W-:Y:S01]  /*0030*/  ULDC.64 UR4, c[0x0][0x208] ;  /* 0x0000820000047ab9 */ /* 0x000fe20000000a00 */
[----:B------:R-:W-:Y:S01]  /*0040*/  ULDC.64 UR6, c[0x0][0x228] ;  /* 0x00008a0000067ab9 */ /* 0x000fe20000000a00 */
[----:B------:R-:W3:Y:S05]  /*0050*/  S2R R11, SR_CTAID.X ;  /* 0x00000000000b7919 */ /* 0x000eea0000002500 */
[----:B------:R-:W4:Y:S01]  /*0060*/  LDC.64 R4, c[0x0][0x240] ;  /* 0x00009000ff047b82 */ /* 0x000f220000000a00 */
[----:B-1----:R-:W-:-:S05]  /*0070*/  LOP3.LUT R0, R0, 0x7f, RZ, 0xc0, !PT ;  /* 0x0000007f00007812 */ /* 0x002fca00078ec0ff */
[----:B---3--:R-:W-:-:S05]  /*0080*/  IMAD R0, R11, 0x80, R0 ;  /* 0x000000800b007824 */ /* 0x008fca00078e0200 */
[----:B------:R-:W-:-:S04]  /*0090*/  SHF.R.S32.HI R3, RZ, 0x1f, R0 ;  /* 0x0000001fff037819 */ /* 0x000fc80000011400 */
[----:B------:R-:W-:-:S04]  /*00a0*/  LEA.HI R3, R3, R0, RZ, 0x2 ;  /* 0x0000000003037211 */ /* 0x000fc800078f10ff */
[----:B------:R-:W-:-:S04]  /*00b0*/  SHF.R.S32.HI R2, RZ, 0x2, R3 ;  /* 0x00000002ff027819 */ /* 0x000fc80000011403 */
[----:B------:R-:W-:-:S04]  /*00c0*/  LEA.HI R8, R2, R2, RZ, 0x2 ;  /* 0x0000000202087211 */ /* 0x000fc800078f10ff */
[----:B------:R-:W-:-:S05]  /*00d0*/  LOP3.LUT R9, R8, 0xfffffffc, RZ, 0xc0, !PT ;  /* 0xfffffffc08097812 */ /* 0x000fca00078ec0ff */
[----:B------:R-:W-:-:S04]  /*00e0*/  IMAD.IADD R2, R2, 0x1, -R9 ;  /* 0x0000000102027824 */ /* 0x000fc800078e0a09 */
[----:B--2---:R-:W-:-:S04]  /*00f0*/  IMAD.WIDE R6, R2, 0x8, R6 ;  /* 0x0000000802067825 */ /* 0x004fc800078e0206 */
[----:B----4-:R-:W-:Y:S02]  /*0100*/  IMAD.WIDE R4, R2, 0x8, R4 ;  /* 0x0000000802047825 */ /* 0x010fe400078e0204 */
[----:B------:R-:W2:Y:S04]  /*0110*/  LDG.E.EL.64 R6, desc[UR4][R6.64] ;  /* 0x0000000406067981 */ /* 0x000ea8000c2e1b00 */
[----:B------:R-:W3:Y:S01]  /*0120*/  LDG.E.EL.64 R4, desc[UR4][R4.64] ;  /* 0x0000000404047981 */ /* 0x000ee2000c2e1b00 */
[----:B------:R-:W-:Y:S02]  /*0130*/  SHF.R.S32.HI R11, RZ, 0x18, R11 ;  /* 0x00000018ff0b7819 */ /* 0x000fe4000001140b */
[----:B------:R-:W-:-:S04]  /*0140*/  LOP3.LUT R3, R3, 0xfffffffc, RZ, 0xc0, !PT ;  /* 0xfffffffc03037812 */ /* 0x000fc800078ec0ff */
[----:B------:R-:W-:Y:S02]  /*0150*/  IADD3 R3, R0, -R3, RZ ;  /* 0x8000000300037210 */ /* 0x000fe40007ffe0ff */
[----:B--2---:R-:W-:Y:S02]  /*0160*/  IADD3 R9, P1, R6, 0x18, RZ ;  /* 0x0000001806097810 */ /* 0x004fe40007f3e0ff */
[----:B------:R-:W-:Y:S02]  /*0170*/  ISETP.GE.AND P0, PT, R7, RZ, PT ;  /* 0x000000ff0700720c */ /* 0x000fe40003f06270 */
[----:B------:R-:W-:Y:S02]  /*0180*/  IADD3.X R13, RZ, R7, RZ, P1, !PT ;  /* 0x00000007ff0d7210 */ /* 0x000fe40000ffe4ff */
[----:B------:R-:W-:Y:S02]  /*0190*/  SEL R10, R9, R6, !P0 ;  /* 0x00000006090a7207 */ /* 0x000fe40004000000 */
[----:B------:R-:W-:-:S02]  /*01a0*/  SGXT R9, R11, 0x1 ;  /* 0x000000010b09781a */ /* 0x000fc40000000200 */
[----:B---3--:R-:W-:Y:S02]  /*01b0*/  IADD3 R11, P1, R4, 0x18, RZ ;  /* 0x00000018040b7810 */ /* 0x008fe40007f3e0ff */
[----:B------:R-:W-:Y:S02]  /*01c0*/  SEL R13, R13, R7, !P0 ;  /* 0x000000070d0d7207 */ /* 0x000fe40004000000 */
[----:B------:R-:W-:Y:S01]  /*01d0*/  ISETP.GE.AND P0, PT, R5, RZ, PT ;  /* 0x000000ff0500720c */ /* 0x000fe20003f06270 */
[----:B------:R-:W-:Y:S01]  /*01e0*/  IMAD.X R7, RZ, RZ, R5, P1 ;  /* 0x000000ffff077224 */ /* 0x000fe200008e0605 */
[----:B------:R-:W-:Y:S02]  /*01f0*/  LEA.HI R9, R9, R0, RZ, 0x4 ;  /* 0x0000000009097211 */ /* 0x000fe400078f20ff */
[----:B------:R-:W-:Y:S02]  /*0200*/  SEL R4, R11, R4, !P0 ;  /* 0x000000040b047207 */ /* 0x000fe40004000000 */
[----:B------:R-:W-:-:S02]  /*0210*/  SHF.R.S32.HI R9, RZ, 0x4, R9 ;  /* 0x00000004ff097819 */ /* 0x000fc40000011409 */
[----:B------:R-:W-:Y:S02]  /*0220*/  LEA R6, P1, R10, UR6, 0x2 ;  /* 0x000000060a067c11 */ /* 0x000fe4000f8210ff */
[----:B------:R-:W-:Y:S01]  /*0230*/  SEL R11, R7, R5, !P0 ;  /* 0x00000005070b7207 */ /* 0x000fe20004000000 */
[----:B------:R-:W-:Y:S01]  /*0240*/  IMAD R5, R9, 0x18, RZ ;  /* 0x0000001809057824 */ /* 0x000fe200078e02ff */
[----:B------:R-:W-:Y:S02]  /*0250*/  LEA R8, P0, R4, UR6, 0x2 ;  /* 0x0000000604087c11 */ /* 0x000fe4000f8010ff */
[----:B------:R-:W-:Y:S02]  /*0260*/  LEA.HI.X R7, R10, UR7, R13, 0x2, P1 ;  /* 0x000000070a077c11 */ /* 0x000fe400088f140d */
[----:B------:R-:W-:Y:S02]  /*0270*/  LEA.HI.X R9, R4, UR7, R11, 0x2, P0 ;  /* 0x0000000704097c11 */ /* 0x000fe400080f140b */
[----:B------:R-:W1:Y:S01]  /*0280*/  LDC.64 R10, c[0x0][0x248] ;  /* 0x00009200ff0a7b82 */ /* 0x000e620000000a00 */
[----:B------:R-:W-:-:S04]  /*0290*/  IMAD.WIDE R6, R5, 0x4, R6 ;  /* 0x0000000405067825 */ /* 0x000fc800078e0206 */
[----:B------:R-:W-:Y:S02]  /*02a0*/  IMAD.WIDE R8, R5, 0x4, R8 ;  /* 0x0000000405087825 */ /* 0x000fe400078e0208 */
[----:B------:R-:W2:Y:S01]  /*02b0*/  LDG.E.EL R6, desc[UR4][R6.64] ;  /* 0x0000000406067981 */ /* 0x000ea2000c2e1900 */
[----:B------:R-:W3:Y:S03]  /*02c0*/  LDC.64 R4, c[0x0][0x238] ;  /* 0x00008e00ff047b82 */ /* 0x000ee60000000a00 */
[----:B------:R-:W4:Y:S01]  /*02d0*/  LDG.E.EL R8, desc[UR4][R8.64] ;  /* 0x0000000408087981 */ /* 0x000f22000c2e1900 */
[----:B---3--:R-:W-:-:S06]  /*02e0*/  IMAD.WIDE R4, R3, 0x4, R4 ;  /* 0x0000000403047825 */ /* 0x008fcc00078e0204 */
[----:B------:R-:W3:Y:S01]  /*02f0*/  LDG.E.EL R4, desc[UR4][R4.64] ;  /* 0x0000000404047981 */ /* 0x000ee2000c2e1900 */
[----:B-1----:R-:W-:-:S05]  /*0300*/  IMAD.WIDE R2, R2, 0x4, R10 ;  /* 0x0000000402027825 */ /* 0x002fca00078e020a */
[----:B------:R1:W5:Y:S02]  /*0310*/  LDG.E.EL R10, desc[UR4][R2.64] ;  /* 0x00000004020a7981 */ /* 0x000364000c2e1900 */
[----:B-1----:R-:W1:Y:S02]  /*0320*/  LDC.64 R2, c[0x0][0x210] ;  /* 0x00008400ff027b82 */ /* 0x002e640000000a00 */
[----:B-1----:R-:W-:-:S04]  /*0330*/  IMAD.WIDE R2, R0, 0x4, R2 ;  /* 0x0000000400027825 */ /* 0x002fc800078e0202 */
[----:B--2---:R-:W-:Y:S01]  /*0340*/  FADD R11, RZ, -R6 ;  /* 0x80000006ff0b7221 */ /* 0x004fe20000000000 */
[----:B----4-:R-:W-:-:S03]  /*0350*/  FADD R6, RZ, -R8 ;  /* 0x80000008ff067221 */ /* 0x010fc60000000000 */
[----:B------:R-:W-:Y:S01]  /*0360*/  FMUL R11, R11, 1.4426950216293334961 ;  /* 0x3fb8aa3b0b0b7820 */ /* 0x000fe20000400000 */
[----:B------:R-:W-:-:S04]  /*0370*/  FMUL R7, R6, 1.4426950216293334961 ;  /* 0x3fb8aa3b06077820 */ /* 0x000fc80000400000 */
[----:B------:R-:W-:Y:S02]  /*0380*/  FSETP.GEU.AND P0, PT, R11, -126, PT ;  /* 0xc2fc00000b00780b */ /* 0x000fe40003f0e000 */
[----:B------:R-:W-:-:S11]  /*0390*/  FSETP.GEU.AND P1, PT, R7, -126, PT ;  /* 0xc2fc00000700780b */ /* 0x000fd60003f2e000 */
[----:B------:R-:W-:Y:S02]  /*03a0*/  @!P0 FMUL R11, R11, 0.5 ;  /* 0x3f0000000b0b8820 */ /* 0x000fe40000400000 */
[----:B------:R-:W-:Y:S02]  /*03b0*/  @!P1 FMUL R7, R7, 0.5 ;  /* 0x3f00000007079820 */ /* 0x000fe40000400000 */
[----:B------:R-:W1:Y:S08]  /*03c0*/  MUFU.EX2 R6, R11 ;  /* 0x0000000b00067308 */ /* 0x000e700000000800 */
[----:B------:R2:W4:Y:S01]  /*03d0*/  MUFU.EX2 R5, R7 ;  /* 0x0000000700057308 */ /* 0x0005220000000800 */
[----:B-1----:R-:W-:Y:S01]  /*03e0*/  @!P0 FMUL R6, R6, R6 ;  /* 0x0000000606068220 */ /* 0x002fe20000400000 */
[----:B--2---:R-:W-:-:S03]  /*03f0*/  HFMA2.MMA R7, -RZ, RZ, 1.625, 0 ;  /* 0x3e800000ff077435 */ /* 0x004fc600000001ff */
[----:B------:R-:W-:Y:S01]  /*0400*/  FADD R6, R6, 1 ;  /* 0x3f80000006067421 */ /* 0x000fe20000000000 */
[----:B----4-:R-:W-:-:S04]  /*0410*/  @!P1 FMUL R5, R5, R5 ;  /* 0x0000000505059220 */ /* 0x010fc80000400000 */
[----:B------:R-:W-:Y:S01]  /*0420*/  FSETP.GT.AND P0, PT, R6, 8.50705917302346158658e+37, PT ;  /* 0x7e8000000600780b */ /* 0x000fe20003f04000 */
[----:B------:R-:W-:-:S03]  /*0430*/  FADD R8, R5, 1 ;  /* 0x3f80000005087421 */ /* 0x000fc60000000000 */
[----:B------:R-:W-:Y:S02]  /*0440*/  FSEL R5, R7, 1, P0 ;  /* 0x3f80000007057808 */ /* 0x000fe40000000000 */
[----:B------:R-:W-:-:S04]  /*0450*/  FSETP.GT.AND P1, PT, R8, 8.50705917302346158658e+37, PT ;  /* 0x7e8000000800780b */ /* 0x000fc80003f24000 */
[----:B------:R-:W-:-:S03]  /*0460*/  FSEL R7, R7, 1, P1 ;  /* 0x3f80000007077808 */ /* 0x000fc60000800000 */
[----:B------:R-:W-:-:S06]  /*0470*/  @P0 FMUL R6, R6, 0.25 ;  /* 0x3e80000006060820 */ /* 0x000fcc0000400000 */
[----:B------:R-:W1:Y:S01]  /*0480*/  MUFU.RCP R6, R6 ;  /* 0x0000000600067308 */ /* 0x000e620000001000 */
[----:B------:R-:W-:-:S07]  /*0490*/  @P1 FMUL R8, R8, 0.25 ;  /* 0x3e80000008081820 */ /* 0x000fce0000400000 */
[----:B------:R-:W2:Y:S01]  /*04a0*/  MUFU.RCP R8, R8 ;  /* 0x0000000800087308 */ /* 0x000ea20000001000 */
[----:B-1----:R-:W-:Y:S01]  /*04b0*/  FMUL R5, R6, R5 ;  /* 0x0000000506057220 */ /* 0x002fe20000400000 */
[----:B--2---:R-:W-:-:S03]  /*04c0*/  FMUL R9, R8, R7 ;  /* 0x0000000708097220 */ /* 0x004fc60000400000 */
[----:B------:R-:W-:Y:S01]  /*04d0*/  FADD R7, R5, -R5 ;  /* 0x8000000505077221 */ /* 0x000fe20000000000 */
[----:B------:R-:W-:-:S03]  /*04e0*/  FADD R12, R9, -R9 ;  /* 0x80000009090c7221 */ /* 0x000fc60000000000 */
[C---:B---3--:R-:W-:Y:S01]  /*04f0*/  FFMA R7, R4.reuse, R7, R5 ;  /* 0x0000000704077223 */ /* 0x048fe20000000005 */
[----:B------:R-:W-:-:S04]  /*0500*/  FFMA R12, R4, R12, R9 ;  /* 0x0000000c040c7223 */ /* 0x000fc80000000009 */
[----:B------:R-:W-:-:S04]  /*0510*/  FADD R12, -R7, R12 ;  /* 0x0000000c070c7221 */ /* 0x000fc80000000100 */
[----:B-----5:R-:W-:-:S05]  /*0520*/  FFMA R7, R10, R12, R7 ;  /* 0x0000000c0a077223 */ /* 0x020fca0000000007 */
[----:B------:R-:W-:Y:S01]  /*0530*/  STG.E desc[UR4][R2.64], R7 ;  /* 0x0000000702007986 */ /* 0x000fe2000c101904 */
[----:B------:R-:W-:Y:S05]  /*0540*/  EXIT ;  /* 0x000000000000794d */ /* 0x000fea0003800000 */
.L_x_0:
[----:B------:R-:W-:-:S00]  /*0550*/  BRA `(.L_x_0) ;  /* 0xfffffffc00fc7947 */ /* 0x000fc0000383ffff */
[----:B------:R-:W-:-:S00]  /*0560*/  NOP ;  /* 0x0000000000007918 */ /* 0x000fc00000000000 */
        /* <DEDUP_REMOVED lines=9> */
.L_x_1:


//--------------------- .nv.constant0.triton_poi_fused__unsafe_index_add_mul_sub_10 --------------------------
	.section	.nv.constant0.triton_poi_fused__unsafe_index_add_mul_sub_10,"a",@progbits
	.sectionflags	@""
	.align	4
.nv.constant0.triton_poi_fused__unsafe_index_add_mul_sub_10:
	.zero		596
